//
// Generated by NVIDIA NVVM Compiler
//
// Compiler Build ID: CL-36424714
// Cuda compilation tools, release 13.0, V13.0.88
// Based on NVVM 20.0.0
//

.version 9.0
.target sm_100
.address_size 64

	// .globl	side_aware_memcpy_32

.visible .entry side_aware_memcpy_32(
	.param .u64 .ptr .align 1 side_aware_memcpy_32_param_0,
	.param .u64 .ptr .align 1 side_aware_memcpy_32_param_1,
	.param .u32 side_aware_memcpy_32_param_2,
	.param .u32 side_aware_memcpy_32_param_3,
	.param .u32 side_aware_memcpy_32_param_4,
	.param .align 1 .b8 side_aware_memcpy_32_param_5[200]
)
.maxntid 1024
.minnctapersm 1
{
	.reg .pred 	%p<11>;
	.reg .b16 	%rs<5>;
	.reg .b32 	%r<96>;
	.reg .b64 	%rd<30>;

	ld.param.u64 	%rd4, [side_aware_memcpy_32_param_0];
	ld.param.u64 	%rd3, [side_aware_memcpy_32_param_1];
	ld.param.u32 	%r19, [side_aware_memcpy_32_param_2];
	ld.param.u32 	%r20, [side_aware_memcpy_32_param_3];
	ld.param.u32 	%r21, [side_aware_memcpy_32_param_4];
	mov.b64 	%rd5, side_aware_memcpy_32_param_5;
	mov.u64 	%rd6, %rd5;
	cvta.to.global.u64 	%rd1, %rd4;
	cvta.to.global.u64 	%rd2, %rd3;
	// begin inline asm
	mov.u32 %r22, %smid;

	// end inline asm
	cvt.u64.u32 	%rd7, %r22;
	add.s64 	%rd8, %rd6, %rd7;
	ld.param.u8 	%rs2, [%rd8];
	and.b16  	%rs1, %rs2, 1;
	cvt.u32.u16 	%r1, %rs1;
	shr.u16 	%rs3, %rs2, 1;
	cvt.u32.u16 	%r2, %rs3;
	setp.gt.u32 	%p1, %r21, %r2;
	@%p1 bra 	$L__BB0_2;
	mov.b32 	%r23, 1000;
	// begin inline asm
	nanosleep.u32 %r23;
	// end inline asm
	bra.uni 	$L__BB0_12;
$L__BB0_2:
	mov.u32 	%r3, %tid.y;
	mov.u32 	%r4, %tid.x;
	shl.b32 	%r5, %r4, 4;
	shl.b32 	%r24, %r2, 2;
	add.s32 	%r94, %r24, %r3;
	shr.u32 	%r7, %r19, 15;
	cvt.u32.u64 	%r8, %rd3;
	setp.ge.u32 	%p2, %r94, %r7;
	@%p2 bra 	$L__BB0_5;
	shl.b32 	%r25, %r94, 15;
	or.b32  	%r95, %r25, %r5;
	shl.b32 	%r10, %r21, 17;
	shl.b32 	%r11, %r21, 2;
$L__BB0_4:
	add.s32 	%r26, %r95, %r8;
	and.b32  	%r27, %r26, %r20;
	popc.b32 	%r28, %r27;
	and.b32  	%r29, %r28, 1;
	xor.b32  	%r30, %r29, %r1;
	shl.b32 	%r31, %r30, 12;
	add.s32 	%r32, %r31, %r95;
	cvt.u64.u32 	%rd9, %r32;
	add.s64 	%rd10, %rd2, %rd9;
	ld.global.v4.u32 	{%r33, %r34, %r35, %r36}, [%rd10];
	add.s32 	%r37, %r26, 8192;
	and.b32  	%r38, %r37, %r20;
	popc.b32 	%r39, %r38;
	and.b32  	%r40, %r39, 1;
	xor.b32  	%r41, %r40, %r1;
	shl.b32 	%r42, %r41, 12;
	add.s32 	%r43, %r95, %r42;
	add.s32 	%r44, %r43, 8192;
	cvt.u64.u32 	%rd11, %r44;
	add.s64 	%rd12, %rd2, %rd11;
	ld.global.v4.u32 	{%r45, %r46, %r47, %r48}, [%rd12];
	add.s32 	%r49, %r26, 16384;
	and.b32  	%r50, %r49, %r20;
	popc.b32 	%r51, %r50;
	and.b32  	%r52, %r51, 1;
	xor.b32  	%r53, %r52, %r1;
	shl.b32 	%r54, %r53, 12;
	add.s32 	%r55, %r95, %r54;
	add.s32 	%r56, %r55, 16384;
	cvt.u64.u32 	%rd13, %r56;
	add.s64 	%rd14, %rd2, %rd13;
	ld.global.v4.u32 	{%r57, %r58, %r59, %r60}, [%rd14];
	add.s32 	%r61, %r26, 24576;
	and.b32  	%r62, %r61, %r20;
	popc.b32 	%r63, %r62;
	and.b32  	%r64, %r63, 1;
	xor.b32  	%r65, %r64, %r1;
	shl.b32 	%r66, %r65, 12;
	add.s32 	%r67, %r95, %r66;
	add.s32 	%r68, %r67, 24576;
	cvt.u64.u32 	%rd15, %r68;
	add.s64 	%rd16, %rd2, %rd15;
	ld.global.v4.u32 	{%r69, %r70, %r71, %r72}, [%rd16];
	add.s64 	%rd17, %rd1, %rd9;
	st.global.v4.u32 	[%rd17], {%r33, %r34, %r35, %r36};
	add.s64 	%rd18, %rd1, %rd11;
	st.global.v4.u32 	[%rd18], {%r45, %r46, %r47, %r48};
	add.s64 	%rd19, %rd1, %rd13;
	st.global.v4.u32 	[%rd19], {%r57, %r58, %r59, %r60};
	add.s64 	%rd20, %rd1, %rd15;
	st.global.v4.u32 	[%rd20], {%r69, %r70, %r71, %r72};
	add.s32 	%r94, %r94, %r11;
	add.s32 	%r95, %r10, %r95;
	setp.lt.u32 	%p3, %r94, %r7;
	@%p3 bra 	$L__BB0_4;
$L__BB0_5:
	setp.ne.s32 	%p4, %r3, 0;
	@%p4 bra 	$L__BB0_12;
	shr.u32 	%r73, %r19, 13;
	shl.b32 	%r74, %r7, 2;
	add.s32 	%r75, %r74, %r21;
	sub.s32 	%r76, %r73, %r75;
	add.s32 	%r77, %r76, %r2;
	add.s32 	%r16, %r77, 1;
	setp.lt.s32 	%p5, %r16, 0;
	@%p5 bra 	$L__BB0_9;
	and.b32  	%r80, %r19, -32768;
	shl.b32 	%r81, %r16, 13;
	or.b32  	%r82, %r80, %r5;
	add.s32 	%r83, %r82, %r81;
	add.s32 	%r84, %r83, %r8;
	and.b32  	%r85, %r84, %r20;
	popc.b32 	%r86, %r85;
	and.b32  	%r87, %r86, 1;
	xor.b32  	%r88, %r87, %r1;
	shl.b32 	%r89, %r88, 12;
	add.s32 	%r17, %r89, %r83;
	cvt.u64.u32 	%rd24, %r17;
	add.s64 	%rd25, %rd24, 16;
	cvt.u64.u32 	%rd26, %r19;
	setp.gt.u64 	%p10, %rd25, %rd26;
	@%p10 bra 	$L__BB0_12;
	add.s64 	%rd28, %rd1, %rd24;
	add.s64 	%rd29, %rd2, %rd24;
	ld.global.v4.u32 	{%r90, %r91, %r92, %r93}, [%rd29];
	st.global.v4.u32 	[%rd28], {%r90, %r91, %r92, %r93};
	bra.uni 	$L__BB0_12;
$L__BB0_9:
	setp.ne.s32 	%p6, %r16, -1;
	setp.ne.s16 	%p7, %rs1, 0;
	or.pred  	%p8, %p7, %p6;
	@%p8 bra 	$L__BB0_12;
	add.s32 	%r78, %r19, %r4;
	and.b32  	%r79, %r19, 15;
	sub.s32 	%r18, %r78, %r79;
	setp.ge.u32 	%p9, %r18, %r19;
	@%p9 bra 	$L__BB0_12;
	cvt.u64.u32 	%rd21, %r18;
	add.s64 	%rd22, %rd2, %rd21;
	ld.global.u8 	%rs4, [%rd22];
	add.s64 	%rd23, %rd1, %rd21;
	st.global.u8 	[%rd23], %rs4;
$L__BB0_12:
	ret;

}
	// .globl	side_aware_memcpy_64
.visible .entry side_aware_memcpy_64(
	.param .u64 .ptr .align 1 side_aware_memcpy_64_param_0,
	.param .u64 .ptr .align 1 side_aware_memcpy_64_param_1,
	.param .u64 side_aware_memcpy_64_param_2,
	.param .u32 side_aware_memcpy_64_param_3,
	.param .u32 side_aware_memcpy_64_param_4,
	.param .align 1 .b8 side_aware_memcpy_64_param_5[200]
)
.maxntid 1024
.minnctapersm 1
{
	.reg .pred 	%p<11>;
	.reg .b16 	%rs<5>;
	.reg .b32 	%r<82>;
	.reg .b64 	%rd<53>;

	ld.param.u64 	%rd11, [side_aware_memcpy_64_param_0];
	ld.param.u64 	%rd9, [side_aware_memcpy_64_param_1];
	ld.param.u64 	%rd10, [side_aware_memcpy_64_param_2];
	ld.param.u32 	%r14, [side_aware_memcpy_64_param_3];
	ld.param.u32 	%r15, [side_aware_memcpy_64_param_4];
	mov.b64 	%rd12, side_aware_memcpy_64_param_5;
	mov.u64 	%rd13, %rd12;
	cvta.to.global.u64 	%rd1, %rd11;
	cvta.to.global.u64 	%rd2, %rd9;
	// begin inline asm
	mov.u32 %r16, %smid;

	// end inline asm
	cvt.u64.u32 	%rd14, %r16;
	add.s64 	%rd15, %rd13, %rd14;
	ld.param.u8 	%rs2, [%rd15];
	and.b16  	%rs1, %rs2, 1;
	cvt.u32.u16 	%r1, %rs1;
	shr.u16 	%rs3, %rs2, 1;
	cvt.u32.u16 	%r2, %rs3;
	setp.gt.u32 	%p1, %r15, %r2;
	@%p1 bra 	$L__BB1_2;
	mov.b32 	%r17, 1000;
	// begin inline asm
	nanosleep.u32 %r17;
	// end inline asm
	bra.uni 	$L__BB1_12;
$L__BB1_2:
	mov.u32 	%r3, %tid.y;
	mov.u32 	%r4, %tid.x;
	shl.b32 	%r5, %r4, 4;
	shl.b32 	%r18, %r2, 2;
	add.s32 	%r81, %r18, %r3;
	shr.u64 	%rd16, %rd10, 13;
	cvt.u32.u64 	%r7, %rd16;
	shr.u32 	%r8, %r7, 2;
	setp.ge.u32 	%p2, %r81, %r8;
	@%p2 bra 	$L__BB1_5;
	shl.b32 	%r19, %r15, 17;
	add.s32 	%r20, %r19, -32768;
	shl.b32 	%r21, %r81, 15;
	or.b32  	%r22, %r21, %r5;
	cvt.u64.u32 	%rd52, %r22;
	cvt.u64.u32 	%rd17, %r20;
	add.s64 	%rd4, %rd17, 32768;
	shl.b32 	%r9, %r15, 2;
$L__BB1_4:
	cvt.u32.u64 	%r23, %rd9;
	cvt.u32.u64 	%r24, %rd52;
	add.s32 	%r25, %r24, %r23;
	and.b32  	%r26, %r14, %r25;
	popc.b32 	%r27, %r26;
	and.b32  	%r28, %r27, 1;
	xor.b32  	%r29, %r28, %r1;
	shl.b32 	%r30, %r29, 12;
	cvt.u64.u32 	%rd18, %r30;
	add.s64 	%rd19, %rd52, %rd18;
	add.s64 	%rd20, %rd2, %rd19;
	ld.global.v4.u32 	{%r31, %r32, %r33, %r34}, [%rd20];
	add.s32 	%r35, %r25, 8192;
	and.b32  	%r36, %r14, %r35;
	popc.b32 	%r37, %r36;
	and.b32  	%r38, %r37, 1;
	xor.b32  	%r39, %r38, %r1;
	shl.b32 	%r40, %r39, 12;
	cvt.u64.u32 	%rd21, %r40;
	add.s64 	%rd22, %rd52, %rd21;
	add.s64 	%rd23, %rd22, 8192;
	and.b64  	%rd24, %rd23, -16;
	add.s64 	%rd25, %rd2, %rd24;
	ld.global.v4.u32 	{%r41, %r42, %r43, %r44}, [%rd25];
	add.s32 	%r45, %r25, 16384;
	and.b32  	%r46, %r14, %r45;
	popc.b32 	%r47, %r46;
	and.b32  	%r48, %r47, 1;
	xor.b32  	%r49, %r48, %r1;
	shl.b32 	%r50, %r49, 12;
	cvt.u64.u32 	%rd26, %r50;
	add.s64 	%rd27, %rd52, %rd26;
	add.s64 	%rd28, %rd27, 16384;
	and.b64  	%rd29, %rd28, -16;
	add.s64 	%rd30, %rd2, %rd29;
	ld.global.v4.u32 	{%r51, %r52, %r53, %r54}, [%rd30];
	add.s32 	%r55, %r25, 24576;
	and.b32  	%r56, %r14, %r55;
	popc.b32 	%r57, %r56;
	and.b32  	%r58, %r57, 1;
	xor.b32  	%r59, %r58, %r1;
	shl.b32 	%r60, %r59, 12;
	cvt.u64.u32 	%rd31, %r60;
	add.s64 	%rd32, %rd52, %rd31;
	add.s64 	%rd33, %rd32, 24576;
	and.b64  	%rd34, %rd33, -16;
	add.s64 	%rd35, %rd2, %rd34;
	ld.global.v4.u32 	{%r61, %r62, %r63, %r64}, [%rd35];
	add.s64 	%rd36, %rd1, %rd19;
	st.global.v4.u32 	[%rd36], {%r31, %r32, %r33, %r34};
	add.s64 	%rd37, %rd1, %rd24;
	st.global.v4.u32 	[%rd37], {%r41, %r42, %r43, %r44};
	add.s64 	%rd38, %rd1, %rd29;
	st.global.v4.u32 	[%rd38], {%r51, %r52, %r53, %r54};
	add.s64 	%rd39, %rd1, %rd34;
	st.global.v4.u32 	[%rd39], {%r61, %r62, %r63, %r64};
	add.s32 	%r81, %r81, %r9;
	add.s64 	%rd52, %rd52, %rd4;
	setp.lt.u32 	%p3, %r81, %r8;
	@%p3 bra 	$L__BB1_4;
$L__BB1_5:
	setp.ne.s32 	%p4, %r3, 0;
	@%p4 bra 	$L__BB1_12;
	and.b32  	%r12, %r7, -4;
	add.s32 	%r65, %r15, %r12;
	sub.s32 	%r66, %r7, %r65;
	add.s32 	%r67, %r66, %r2;
	add.s32 	%r13, %r67, 1;
	setp.lt.s32 	%p5, %r13, 0;
	@%p5 bra 	$L__BB1_9;
	add.s32 	%r68, %r13, %r12;
	mul.wide.u32 	%rd45, %r68, 8192;
	cvt.u64.u32 	%rd46, %r5;
	add.s64 	%rd47, %rd45, %rd46;
	cvt.u32.u64 	%r69, %rd47;
	cvt.u32.u64 	%r70, %rd9;
	add.s32 	%r71, %r69, %r70;
	and.b32  	%r72, %r14, %r71;
	popc.b32 	%r73, %r72;
	and.b32  	%r74, %r73, 1;
	xor.b32  	%r75, %r74, %r1;
	shl.b32 	%r76, %r75, 12;
	cvt.u64.u32 	%rd48, %r76;
	add.s64 	%rd7, %rd47, %rd48;
	add.s64 	%rd49, %rd7, 16;
	setp.gt.u64 	%p10, %rd49, %rd10;
	@%p10 bra 	$L__BB1_12;
	add.s64 	%rd50, %rd1, %rd7;
	add.s64 	%rd51, %rd2, %rd7;
	ld.global.v4.u32 	{%r77, %r78, %r79, %r80}, [%rd51];
	st.global.v4.u32 	[%rd50], {%r77, %r78, %r79, %r80};
	bra.uni 	$L__BB1_12;
$L__BB1_9:
	setp.ne.s32 	%p6, %r13, -1;
	setp.ne.s16 	%p7, %rs1, 0;
	or.pred  	%p8, %p7, %p6;
	@%p8 bra 	$L__BB1_12;
	cvt.u64.u32 	%rd40, %r4;
	add.s64 	%rd41, %rd10, %rd40;
	and.b64  	%rd42, %rd10, 15;
	sub.s64 	%rd8, %rd41, %rd42;
	setp.ge.u64 	%p9, %rd8, %rd10;
	@%p9 bra 	$L__BB1_12;
	add.s64 	%rd43, %rd2, %rd8;
	ld.global.u8 	%rs4, [%rd43];
	add.s64 	%rd44, %rd1, %rd8;
	st.global.u8 	[%rd44], %rs4;
$L__BB1_12:
	ret;

}


// ===== COMPILED SASS (sm_100) =====

	.target	sm_100

	.elftype	@"ET_EXEC"


//--------------------- .note.nv.tkinfo           --------------------------
	.section	.note.nv.tkinfo,"",@"SHT_NOTE"
	.sectionflags	@"SHF_NOTE_NV_TKINFO"
	.tkinfo
        /*0018*/ 	.word	0x00000002
        /*0030*/ 	.string	""
        /*0030*/ 	.string	"ptxas"
        /*0030*/ 	.string	"Cuda compilation tools, release 13.0, V13.0.88"
        /*0030*/ 	.string	"Build cuda_13.0.r13.0/compiler.36424714_0"
        /*0030*/ 	.string	"-arch sm_100 -m 64 "



//--------------------- .note.nv.cuinfo           --------------------------
	.section	.note.nv.cuinfo,"",@"SHT_NOTE"
	.sectionflags	@"SHF_NOTE_NV_CUINFO"
        /*0018*/ 	.short	0x0002
        /*001a*/ 	.short	0x0064
        /*001c*/ 	.short	0x0082
	.zero		2


//--------------------- .nv.info                  --------------------------
	.section	.nv.info,"",@"SHT_CUDA_INFO"
	.align	4


	//----- nvinfo : EIATTR_REGCOUNT
	.align		4
        /*0000*/ 	.byte	0x04, 0x2f
        /*0002*/ 	.short	(.L_1 - .L_0)
	.align		4
.L_0:
        /*0004*/ 	.word	index@(side_aware_memcpy_32)
        /*0008*/ 	.word	0x00000026


	//----- nvinfo : EIATTR_FRAME_SIZE
	.align		4
.L_1:
        /*000c*/ 	.byte	0x04, 0x11
        /*000e*/ 	.short	(.L_3 - .L_2)
	.align		4
.L_2:
        /*0010*/ 	.word	index@(side_aware_memcpy_32)
        /*0014*/ 	.word	0x00000000


	//----- nvinfo : EIATTR_REGCOUNT
	.align		4
.L_3:
        /*0018*/ 	.byte	0x04, 0x2f
        /*001a*/ 	.short	(.L_5 - .L_4)
	.align		4
.L_4:
        /*001c*/ 	.word	index@(side_aware_memcpy_64)
        /*0020*/ 	.word	0x0000002c


	//----- nvinfo : EIATTR_FRAME_SIZE
	.align		4
.L_5:
        /*0024*/ 	.byte	0x04, 0x11
        /*0026*/ 	.short	(.L_7 - .L_6)
	.align		4
.L_6:
        /*0028*/ 	.word	index@(side_aware_memcpy_64)
        /*002c*/ 	.word	0x00000000


	//----- nvinfo : EIATTR_MIN_STACK_SIZE
	.align		4
.L_7:
        /*0030*/ 	.byte	0x04, 0x12
        /*0032*/ 	.short	(.L_9 - .L_8)
	.align		4
.L_8:
        /*0034*/ 	.word	index@(side_aware_memcpy_64)
        /*0038*/ 	.word	0x00000000


	//----- nvinfo : EIATTR_MIN_STACK_SIZE
	.align		4
.L_9:
        /*003c*/ 	.byte	0x04, 0x12
        /*003e*/ 	.short	(.L_11 - .L_10)
	.align		4
.L_10:
        /*0040*/ 	.word	index@(side_aware_memcpy_32)
        /*0044*/ 	.word	0x00000000
.L_11:


//--------------------- .nv.compat                --------------------------
	.section	.nv.compat,"",@"SHT_CUDA_COMPAT_INFO"
	.align	4
        /*0000*/ 	.byte	0x02, 0x09, 0x00, 0x00, 0x02, 0x02, 0x01, 0x00, 0x02, 0x05, 0x05, 0x00, 0x03, 0x07, 0x01, 0x01
        /*0010*/ 	.byte	0x02, 0x03, 0x00, 0x00, 0x02, 0x06, 0x01, 0x00, 0x04, 0x0b, 0x08, 0x00, 0x09, 0x00, 0x00, 0x00
        /*0020*/ 	.byte	0x00, 0x00, 0x00, 0x00


//--------------------- .nv.info.side_aware_memcpy_64 --------------------------
	.section	.nv.info.side_aware_memcpy_64,"",@"SHT_CUDA_INFO"
	.sectionflags	@""
	.align	4


	//----- nvinfo : EIATTR_CUDA_API_VERSION
	.align		4
        /*0000*/ 	.byte	0x04, 0x37
        /*0002*/ 	.short	(.L_13 - .L_12)
.L_12:
        /*0004*/ 	.word	0x00000082


	//----- nvinfo : EIATTR_KPARAM_INFO
	.align		4
.L_13:
        /*0008*/ 	.byte	0x04, 0x17
        /*000a*/ 	.short	(.L_15 - .L_14)
.L_14:
        /*000c*/ 	.word	0x00000000
        /*0010*/ 	.short	0x0005
        /*0012*/ 	.short	0x0020
        /*0014*/ 	.byte	0x00, 0xf0, 0x21, 0x03


	//----- nvinfo : EIATTR_KPARAM_INFO
	.align		4
.L_15:
        /*0018*/ 	.byte	0x04, 0x17
        /*001a*/ 	.short	(.L_17 - .L_16)
.L_16:
        /*001c*/ 	.word	0x00000000
        /*0020*/ 	.short	0x0004
        /*0022*/ 	.short	0x001c
        /*0024*/ 	.byte	0x00, 0xf0, 0x11, 0x00


	//----- nvinfo : EIATTR_KPARAM_INFO
	.align		4
.L_17:
        /*0028*/ 	.byte	0x04, 0x17
        /*002a*/ 	.short	(.L_19 - .L_18)
.L_18:
        /*002c*/ 	.word	0x00000000
        /*0030*/ 	.short	0x0003
        /*0032*/ 	.short	0x0018
        /*0034*/ 	.byte	0x00, 0xf0, 0x11, 0x00


	//----- nvinfo : EIATTR_KPARAM_INFO
	.align		4
.L_19:
        /*0038*/ 	.byte	0x04, 0x17
        /*003a*/ 	.short	(.L_21 - .L_20)
.L_20:
        /*003c*/ 	.word	0x00000000
        /*0040*/ 	.short	0x0002
        /*0042*/ 	.short	0x0010
        /*0044*/ 	.byte	0x00, 0xf0, 0x21, 0x00


	//----- nvinfo : EIATTR_KPARAM_INFO
	.align		4
.L_21:
        /*0048*/ 	.byte	0x04, 0x17
        /*004a*/ 	.short	(.L_23 - .L_22)
.L_22:
        /*004c*/ 	.word	0x00000000
        /*0050*/ 	.short	0x0001
        /*0052*/ 	.short	0x0008
        /*0054*/ 	.byte	0x00, 0xf5, 0x21, 0x00


	//----- nvinfo : EIATTR_KPARAM_INFO
	.align		4
.L_23:
        /*0058*/ 	.byte	0x04, 0x17
        /*005a*/ 	.short	(.L_25 - .L_24)
.L_24:
        /*005c*/ 	.word	0x00000000
        /*0060*/ 	.short	0x0000
        /*0062*/ 	.short	0x0000
        /*0064*/ 	.byte	0x00, 0xf5, 0x21, 0x00


	//----- nvinfo : EIATTR_SPARSE_MMA_MASK
	.align		4
.L_25:
        /*0068*/ 	.byte	0x03, 0x50
        /*006a*/ 	.short	0x0000


	//----- nvinfo : EIATTR_MAXREG_COUNT
	.align		4
        /*006c*/ 	.byte	0x03, 0x1b
        /*006e*/ 	.short	0x0040


	//----- nvinfo : EIATTR_MERCURY_ISA_VERSION
	.align		4
        /*0070*/ 	.byte	0x03, 0x5f
        /*0072*/ 	.short	0x0101


	//----- nvinfo : EIATTR_VRC_CTA_INIT_COUNT
	.align		4
        /*0074*/ 	.byte	0x02, 0x4a
	.zero		1
	.zero		1


	//----- nvinfo : EIATTR_EXIT_INSTR_OFFSETS
	.align		4
        /*0078*/ 	.byte	0x04, 0x1c
        /*007a*/ 	.short	(.L_27 - .L_26)


	//   ....[0]....
.L_26:
        /*007c*/ 	.word	0x00000080


	//   ....[1]....
        /*0080*/ 	.word	0x00000590


	//   ....[2]....
        /*0084*/ 	.word	0x000006f0


	//   ....[3]....
        /*0088*/ 	.word	0x00000780


	//   ....[4]....
        /*008c*/ 	.word	0x000007b0


	//   ....[5]....
        /*0090*/ 	.word	0x00000810


	//   ....[6]....
        /*0094*/ 	.word	0x00000890


	//----- nvinfo : EIATTR_MAX_THREADS
	.align		4
.L_27:
        /*0098*/ 	.byte	0x04, 0x05
        /*009a*/ 	.short	(.L_29 - .L_28)
.L_28:
        /*009c*/ 	.word	0x00000400
        /*00a0*/ 	.word	0x00000001
        /*00a4*/ 	.word	0x00000001


	//----- nvinfo : EIATTR_CRS_STACK_SIZE
	.align		4
.L_29:
        /*00a8*/ 	.byte	0x04, 0x1e
        /*00aa*/ 	.short	(.L_31 - .L_30)
.L_30:
        /*00ac*/ 	.word	0x00000000


	//----- nvinfo : EIATTR_CBANK_PARAM_SIZE
	.align		4
.L_31:
        /*00b0*/ 	.byte	0x03, 0x19
        /*00b2*/ 	.short	0x00e8


	//----- nvinfo : EIATTR_PARAM_CBANK
	.align		4
        /*00b4*/ 	.byte	0x04, 0x0a
        /*00b6*/ 	.short	(.L_33 - .L_32)
	.align		4
.L_32:
        /*00b8*/ 	.word	index@(.nv.constant0.side_aware_memcpy_64)
        /*00bc*/ 	.short	0x0380
        /*00be*/ 	.short	0x00e8


	//----- nvinfo : EIATTR_SW_WAR
	.align		4
.L_33:
        /*00c0*/ 	.byte	0x04, 0x36
        /*00c2*/ 	.short	(.L_35 - .L_34)
.L_34:
        /*00c4*/ 	.word	0x00000008
.L_35:


//--------------------- .nv.info.side_aware_memcpy_32 --------------------------
	.section	.nv.info.side_aware_memcpy_32,"",@"SHT_CUDA_INFO"
	.sectionflags	@""
	.align	4


	//----- nvinfo : EIATTR_CUDA_API_VERSION
	.align		4
        /*0000*/ 	.byte	0x04, 0x37
        /*0002*/ 	.short	(.L_37 - .L_36)
.L_36:
        /*0004*/ 	.word	0x00000082


	//----- nvinfo : EIATTR_KPARAM_INFO
	.align		4
.L_37:
        /*0008*/ 	.byte	0x04, 0x17
        /*000a*/ 	.short	(.L_39 - .L_38)
.L_38:
        /*000c*/ 	.word	0x00000000
        /*0010*/ 	.short	0x0005
        /*0012*/ 	.short	0x001c
        /*0014*/ 	.byte	0x00, 0xf0, 0x21, 0x03


	//----- nvinfo : EIATTR_KPARAM_INFO
	.align		4
.L_39:
        /*0018*/ 	.byte	0x04, 0x17
        /*001a*/ 	.short	(.L_41 - .L_40)
.L_40:
        /*001c*/ 	.word	0x00000000
        /*0020*/ 	.short	0x0004
        /*0022*/ 	.short	0x0018
        /*0024*/ 	.byte	0x00, 0xf0, 0x11, 0x00


	//----- nvinfo : EIATTR_KPARAM_INFO
	.align		4
.L_41:
        /*0028*/ 	.byte	0x04, 0x17
        /*002a*/ 	.short	(.L_43 - .L_42)
.L_42:
        /*002c*/ 	.word	0x00000000
        /*0030*/ 	.short	0x0003
        /*0032*/ 	.short	0x0014
        /*0034*/ 	.byte	0x00, 0xf0, 0x11, 0x00


	//----- nvinfo : EIATTR_KPARAM_INFO
	.align		4
.L_43:
        /*0038*/ 	.byte	0x04, 0x17
        /*003a*/ 	.short	(.L_45 - .L_44)
.L_44:
        /*003c*/ 	.word	0x00000000
        /*0040*/ 	.short	0x0002
        /*0042*/ 	.short	0x0010
        /*0044*/ 	.byte	0x00, 0xf0, 0x11, 0x00


	//----- nvinfo : EIATTR_KPARAM_INFO
	.align		4
.L_45:
        /*0048*/ 	.byte	0x04, 0x17
        /*004a*/ 	.short	(.L_47 - .L_46)
.L_46:
        /*004c*/ 	.word	0x00000000
        /*0050*/ 	.short	0x0001
        /*0052*/ 	.short	0x0008
        /*0054*/ 	.byte	0x00, 0xf5, 0x21, 0x00


	//----- nvinfo : EIATTR_KPARAM_INFO
	.align		4
.L_47:
        /*0058*/ 	.byte	0x04, 0x17
        /*005a*/ 	.short	(.L_49 - .L_48)
.L_48:
        /*005c*/ 	.word	0x00000000
        /*0060*/ 	.short	0x0000
        /*0062*/ 	.short	0x0000
        /*0064*/ 	.byte	0x00, 0xf5, 0x21, 0x00


	//----- nvinfo : EIATTR_SPARSE_MMA_MASK
	.align		4
.L_49:
        /*0068*/ 	.byte	0x03, 0x50
        /*006a*/ 	.short	0x0000


	//----- nvinfo : EIATTR_MAXREG_COUNT
	.align		4
        /*006c*/ 	.byte	0x03, 0x1b
        /*006e*/ 	.short	0x0040


	//----- nvinfo : EIATTR_MERCURY_ISA_VERSION
	.align		4
        /*0070*/ 	.byte	0x03, 0x5f
        /*0072*/ 	.short	0x0101


	//----- nvinfo : EIATTR_VRC_CTA_INIT_COUNT
	.align		4
        /*0074*/ 	.byte	0x02, 0x4a
	.zero		1
	.zero		1


	//----- nvinfo : EIATTR_EXIT_INSTR_OFFSETS
	.align		4
        /*0078*/ 	.byte	0x04, 0x1c
        /*007a*/ 	.short	(.L_51 - .L_50)


	//   ....[0]....
.L_50:
        /*007c*/ 	.word	0x00000080


	//   ....[1]....
        /*0080*/ 	.word	0x000004c0


	//   ....[2]....
        /*0084*/ 	.word	0x00000600


	//   ....[3]....
        /*0088*/ 	.word	0x00000690


	//   ....[4]....
        /*008c*/ 	.word	0x000006c0


	//   ....[5]....
        /*0090*/ 	.word	0x00000700


	//   ....[6]....
        /*0094*/ 	.word	0x00000780


	//----- nvinfo : EIATTR_MAX_THREADS
	.align		4
.L_51:
        /*0098*/ 	.byte	0x04, 0x05
        /*009a*/ 	.short	(.L_53 - .L_52)
.L_52:
        /*009c*/ 	.word	0x00000400
        /*00a0*/ 	.word	0x00000001
        /*00a4*/ 	.word	0x00000001


	//----- nvinfo : EIATTR_CRS_STACK_SIZE
	.align		4
.L_53:
        /*00a8*/ 	.byte	0x04, 0x1e
        /*00aa*/ 	.short	(.L_55 - .L_54)
.L_54:
        /*00ac*/ 	.word	0x00000000


	//----- nvinfo : EIATTR_CBANK_PARAM_SIZE
	.align		4
.L_55:
        /*00b0*/ 	.byte	0x03, 0x19
        /*00b2*/ 	.short	0x00e4


	//----- nvinfo : EIATTR_PARAM_CBANK
	.align		4
        /*00b4*/ 	.byte	0x04, 0x0a
        /*00b6*/ 	.short	(.L_57 - .L_56)
	.align		4
.L_56:
        /*00b8*/ 	.word	index@(.nv.constant0.side_aware_memcpy_32)
        /*00bc*/ 	.short	0x0380
        /*00be*/ 	.short	0x00e4


	//----- nvinfo : EIATTR_SW_WAR
	.align		4
.L_57:
        /*00c0*/ 	.byte	0x04, 0x36
        /*00c2*/ 	.short	(.L_59 - .L_58)
.L_58:
        /*00c4*/ 	.word	0x00000008
.L_59:


//--------------------- .nv.callgraph             --------------------------
	.section	.nv.callgraph,"",@"SHT_CUDA_CALLGRAPH"
	.align	4
	.sectionentsize	8
	.align		4
        /*0000*/ 	.word	0x00000000
	.align		4
        /*0004*/ 	.word	0xffffffff
	.align		4
        /*0008*/ 	.word	0x00000000
	.align		4
        /*000c*/ 	.word	0xfffffffe
	.align		4
        /*0010*/ 	.word	0x00000000
	.align		4
        /*0014*/ 	.word	0xfffffffd
	.align		4
        /*0018*/ 	.word	0x00000000
	.align		4
        /*001c*/ 	.word	0xfffffffc


//--------------------- .text.side_aware_memcpy_64 --------------------------
	.section	.text.side_aware_memcpy_64,"ax",@progbits
	.align	128
        .global         side_aware_memcpy_64
        .type           side_aware_memcpy_64,@function
        .size           side_aware_memcpy_64,(.L_x_12 - side_aware_memcpy_64)
        .other          side_aware_memcpy_64,@"STO_CUDA_ENTRY STV_DEFAULT"
side_aware_memcpy_64:
.text.side_aware_memcpy_64:
[----:B------:R-:W-:Y:S01]  /*0000*/  LDC R1, c[0x0][0x37c] ;  /* 0x0000df00ff017b82 */ /* 0x000fe20000000800 */
[----:B------:R-:W0:Y:S07]  /*0010*/  S2R R0, SR_VIRTUALSMID ;  /* 0x0000000000007919 */ /* 0x000e2e0000004300 */
[----:B------:R-:W1:Y:S08]  /*0020*/  LDC R2, c[0x0][0x39c] ;  /* 0x0000e700ff027b82 */ /* 0x000e700000000800 */
[----:B0-----:R-:W0:Y:S02]  /*0030*/  LDC.U8 R0, c[0x0][R0+0x3a0] ;  /* 0x0000e80000007b82 */ /* 0x001e240000000000 */
[----:B0-----:R-:W-:-:S04]  /*0040*/  SHF.R.U32.HI R3, RZ, 0x1, R0 ;  /* 0x00000001ff037819 */ /* 0x001fc80000011600 */
[----:B-1----:R-:W-:-:S13]  /*0050*/  ISETP.GE.U32.AND P0, PT, R3, R2, PT ;  /* 0x000000020300720c */ /* 0x002fda0003f06070 */
[----:B------:R-:W-:Y:S05]  /*0060*/  @!P0 BRA `(.L_x_0) ;  /* 0x0000000000088947 */ /* 0x000fea0003800000 */
[----:B------:R-:W-:Y:S05]  /*0070*/  NANOSLEEP 0x3e8 ;  /* 0x000003e80000795d */ /* 0x000fea0003800000 */
[----:B------:R-:W-:Y:S05]  /*0080*/  EXIT ;  /* 0x000000000000794d */ /* 0x000fea0003800000 */
.L_x_0:
[----:B------:R-:W0:Y:S01]  /*0090*/  S2R R6, SR_TID.Y ;  /* 0x0000000000067919 */ /* 0x000e220000002200 */
[----:B------:R-:W1:Y:S01]  /*00a0*/  LDC.64 R28, c[0x0][0x390] ;  /* 0x0000e400ff1c7b82 */ /* 0x000e620000000a00 */
[----:B------:R-:W2:Y:S01]  /*00b0*/  LDCU.64 UR4, c[0x0][0x358] ;  /* 0x00006b00ff0477ac */ /* 0x000ea20008000a00 */
[----:B------:R-:W-:Y:S01]  /*00c0*/  BSSY.RECONVERGENT B0, `(.L_x_1) ;  /* 0x000004c000007945 */ /* 0x000fe20003800200 */
[----:B------:R-:W3:Y:S01]  /*00d0*/  S2R R5, SR_TID.X ;  /* 0x0000000000057919 */ /* 0x000ee20000002100 */
[----:B------:R-:W4:Y:S01]  /*00e0*/  LDCU UR6, c[0x0][0x398] ;  /* 0x00007300ff0677ac */ /* 0x000f220008000800 */
[----:B------:R-:W0:Y:S01]  /*00f0*/  LDCU.128 UR8, c[0x0][0x380] ;  /* 0x00007000ff0877ac */ /* 0x000e220008000c00 */
[----:B-1----:R-:W-:-:S04]  /*0100*/  SHF.R.U64 R7, R28, 0xd, R29 ;  /* 0x0000000d1c077819 */ /* 0x002fc8000000121d */
[----:B------:R-:W-:Y:S01]  /*0110*/  SHF.R.U32.HI R4, RZ, 0x2, R7 ;  /* 0x00000002ff047819 */ /* 0x000fe20000011607 */
[----:B0-----:R-:W-:Y:S01]  /*0120*/  IMAD R41, R3, 0x4, R6 ;  /* 0x0000000403297824 */ /* 0x001fe200078e0206 */
[----:B------:R-:W-:Y:S01]  /*0130*/  ISETP.NE.AND P0, PT, R6, RZ, PT ;  /* 0x000000ff0600720c */ /* 0x000fe20003f05270 */
[----:B---3--:R-:W-:-:S03]  /*0140*/  IMAD.SHL.U32 R26, R5, 0x10, RZ ;  /* 0x00000010051a7824 */ /* 0x008fc600078e00ff */
[----:B------:R-:W-:-:S13]  /*0150*/  ISETP.GE.U32.AND P1, PT, R41, R4, PT ;  /* 0x000000042900720c */ /* 0x000fda0003f26070 */
[----:B--2-4-:R-:W-:Y:S05]  /*0160*/  @P1 BRA `(.L_x_2) ;  /* 0x0000000400041947 */ /* 0x014fea0003800000 */
[----:B------:R-:W-:Y:S01]  /*0170*/  LEA R25, R2, 0xffff8000, 0x11 ;  /* 0xffff800002197811 */ /* 0x000fe200078e88ff */
[----:B------:R-:W-:Y:S02]  /*0180*/  IMAD.SHL.U32 R9, R41, 0x8000, RZ ;  /* 0x0000800029097824 */ /* 0x000fe400078e00ff */
[----:B------:R-:W-:Y:S01]  /*0190*/  IMAD.MOV.U32 R39, RZ, RZ, RZ ;  /* 0x000000ffff277224 */ /* 0x000fe200078e00ff */
[----:B------:R-:W-:Y:S02]  /*01a0*/  IADD3 R25, P1, PT, R25, 0x8000, RZ ;  /* 0x0000800019197810 */ /* 0x000fe40007f3e0ff */
[----:B------:R-:W-:-:S03]  /*01b0*/  LOP3.LUT R6, R9, R26, RZ, 0xfc, !PT ;  /* 0x0000001a09067212 */ /* 0x000fc600078efcff */
[----:B------:R-:W-:-:S08]  /*01c0*/  IMAD.X R24, RZ, RZ, RZ, P1 ;  /* 0x000000ffff187224 */ /* 0x000fd000008e06ff */
.L_x_3:
[----:B0-----:R-:W-:-:S04]  /*01d0*/  VIADD R8, R6, UR10 ;  /* 0x0000000a06087c36 */ /* 0x001fc80008000000 */
[C---:B------:R-:W-:Y:S01]  /*01e0*/  VIADD R10, R8.reuse, 0x2000 ;  /* 0x00002000080a7836 */ /* 0x040fe20000000000 */
[C---:B------:R-:W-:Y:S01]  /*01f0*/  LOP3.LUT R9, R8.reuse, UR6, RZ, 0xc0, !PT ;  /* 0x0000000608097c12 */ /* 0x040fe2000f8ec0ff */
[C---:B------:R-:W-:Y:S02]  /*0200*/  VIADD R11, R8.reuse, 0x4000 ;  /* 0x00004000080b7836 */ /* 0x040fe40000000000 */
[----:B------:R-:W-:Y:S01]  /*0210*/  VIADD R8, R8, 0x6000 ;  /* 0x0000600008087836 */ /* 0x000fe20000000000 */
[----:B------:R-:W-:Y:S02]  /*0220*/  LOP3.LUT R10, R10, UR6, RZ, 0xc0, !PT ;  /* 0x000000060a0a7c12 */ /* 0x000fe4000f8ec0ff */
[----:B------:R-:W0:Y:S01]  /*0230*/  POPC R9, R9 ;  /* 0x0000000900097309 */ /* 0x000e220000000000 */
[----:B------:R-:W-:Y:S02]  /*0240*/  LOP3.LUT R12, R11, UR6, RZ, 0xc0, !PT ;  /* 0x000000060b0c7c12 */ /* 0x000fe4000f8ec0ff */
[----:B------:R-:W-:-:S05]  /*0250*/  LOP3.LUT R14, R8, UR6, RZ, 0xc0, !PT ;  /* 0x00000006080e7c12 */ /* 0x000fca000f8ec0ff */
[----:B------:R-:W1:Y:S01]  /*0260*/  POPC R13, R10 ;  /* 0x0000000a000d7309 */ /* 0x000e620000000000 */
[----:B0-----:R-:W-:-:S07]  /*0270*/  LOP3.LUT R11, R0, 0x1, R9, 0x48, !PT ;  /* 0x00000001000b7812 */ /* 0x001fce00078e4809 */
[----:B------:R-:W0:Y:S01]  /*0280*/  POPC R15, R12 ;  /* 0x0000000c000f7309 */ /* 0x000e220000000000 */
[----:B------:R-:W-:Y:S02]  /*0290*/  LEA R30, P1, R11, R6, 0xc ;  /* 0x000000060b1e7211 */ /* 0x000fe400078260ff */
[----:B-1----:R-:W-:-:S05]  /*02a0*/  LOP3.LUT R13, R0, 0x1, R13, 0x48, !PT ;  /* 0x00000001000d7812 */ /* 0x002fca00078e480d */
[----:B------:R-:W1:Y:S01]  /*02b0*/  POPC R17, R14 ;  /* 0x0000000e00117309 */ /* 0x000e620000000000 */
[----:B------:R-:W-:Y:S01]  /*02c0*/  IMAD.X R31, RZ, RZ, R39, P1 ;  /* 0x000000ffff1f7224 */ /* 0x000fe200008e0627 */
[----:B------:R-:W-:Y:S01]  /*02d0*/  IADD3 R8, P5, PT, R30, UR10, RZ ;  /* 0x0000000a1e087c10 */ /* 0x000fe2000ffbe0ff */
[----:B------:R-:W-:-:S03]  /*02e0*/  IMAD.SHL.U32 R13, R13, 0x1000, RZ ;  /* 0x000010000d0d7824 */ /* 0x000fc600078e00ff */
[----:B------:R-:W-:Y:S02]  /*02f0*/  IADD3.X R9, PT, PT, R31, UR11, RZ, P5, !PT ;  /* 0x0000000b1f097c10 */ /* 0x000fe4000affe4ff */
[----:B0-----:R-:W-:Y:S02]  /*0300*/  LOP3.LUT R15, R0, 0x1, R15, 0x48, !PT ;  /* 0x00000001000f7812 */ /* 0x001fe400078e480f */
[----:B------:R-:W-:Y:S02]  /*0310*/  IADD3 R13, P4, P1, R6, 0x2000, R13 ;  /* 0x00002000060d7810 */ /* 0x000fe4000799e00d */
[----:B------:R-:W2:Y:S01]  /*0320*/  LDG.E.128 R8, desc[UR4][R8.64] ;  /* 0x0000000408087981 */ /* 0x000ea2000c1e1d00 */
[----:B------:R-:W-:Y:S01]  /*0330*/  IMAD.SHL.U32 R15, R15, 0x1000, RZ ;  /* 0x000010000f0f7824 */ /* 0x000fe200078e00ff */
[----:B------:R-:W-:Y:S02]  /*0340*/  LOP3.LUT R32, R13, 0xfffffff0, RZ, 0xc0, !PT ;  /* 0xfffffff00d207812 */ /* 0x000fe400078ec0ff */
[----:B-1----:R-:W-:-:S02]  /*0350*/  LOP3.LUT R17, R0, 0x1, R17, 0x48, !PT ;  /* 0x0000000100117812 */ /* 0x002fc400078e4811 */
[C---:B------:R-:W-:Y:S02]  /*0360*/  IADD3 R15, P2, P3, R6.reuse, 0x4000, R15 ;  /* 0x00004000060f7810 */ /* 0x040fe40007b5e00f */
[----:B------:R-:W-:Y:S01]  /*0370*/  IADD3.X R33, PT, PT, R39, RZ, RZ, P4, P1 ;  /* 0x000000ff27217210 */ /* 0x000fe200027e24ff */
[----:B------:R-:W-:Y:S01]  /*0380*/  IMAD.SHL.U32 R17, R17, 0x1000, RZ ;  /* 0x0000100011117824 */ /* 0x000fe200078e00ff */
[----:B------:R-:W-:Y:S02]  /*0390*/  LOP3.LUT R34, R15, 0xfffffff0, RZ, 0xc0, !PT ;  /* 0xfffffff00f227812 */ /* 0x000fe400078ec0ff */
[----:B------:R-:W-:Y:S02]  /*03a0*/  IADD3.X R35, PT, PT, R39, RZ, RZ, P2, P3 ;  /* 0x000000ff27237210 */ /* 0x000fe400017e64ff */
[----:B------:R-:W-:Y:S02]  /*03b0*/  IADD3 R17, P5, P6, R6, 0x6000, R17 ;  /* 0x0000600006117810 */ /* 0x000fe40007ebe011 */
[----:B------:R-:W-:-:S02]  /*03c0*/  IADD3 R12, P1, PT, R32, UR10, RZ ;  /* 0x0000000a200c7c10 */ /* 0x000fc4000ff3e0ff */
[----:B------:R-:W-:Y:S02]  /*03d0*/  LOP3.LUT R36, R17, 0xfffffff0, RZ, 0xc0, !PT ;  /* 0xfffffff011247812 */ /* 0x000fe400078ec0ff */
[----:B------:R-:W-:Y:S02]  /*03e0*/  IADD3 R16, P2, PT, R34, UR10, RZ ;  /* 0x0000000a22107c10 */ /* 0x000fe4000ff5e0ff */
[----:B------:R-:W-:Y:S02]  /*03f0*/  IADD3.X R37, PT, PT, R39, RZ, RZ, P5, P6 ;  /* 0x000000ff27257210 */ /* 0x000fe40002fec4ff */
[----:B------:R-:W-:Y:S02]  /*0400*/  IADD3 R20, P3, PT, R36, UR10, RZ ;  /* 0x0000000a24147c10 */ /* 0x000fe4000ff7e0ff */
[----:B------:R-:W-:Y:S02]  /*0410*/  IADD3.X R13, PT, PT, R33, UR11, RZ, P1, !PT ;  /* 0x0000000b210d7c10 */ /* 0x000fe40008ffe4ff */
[----:B------:R-:W-:-:S02]  /*0420*/  IADD3.X R17, PT, PT, R35, UR11, RZ, P2, !PT ;  /* 0x0000000b23117c10 */ /* 0x000fc400097fe4ff */
[----:B------:R-:W-:Y:S02]  /*0430*/  IADD3.X R21, PT, PT, R37, UR11, RZ, P3, !PT ;  /* 0x0000000b25157c10 */ /* 0x000fe40009ffe4ff */
[----:B------:R-:W3:Y:S04]  /*0440*/  LDG.E.128 R12, desc[UR4][R12.64] ;  /* 0x000000040c0c7981 */ /* 0x000ee8000c1e1d00 */
[----:B------:R-:W4:Y:S04]  /*0450*/  LDG.E.128 R16, desc[UR4][R16.64] ;  /* 0x0000000410107981 */ /* 0x000f28000c1e1d00 */
[----:B------:R-:W5:Y:S01]  /*0460*/  LDG.E.128 R20, desc[UR4][R20.64] ;  /* 0x0000000414147981 */ /* 0x000f62000c1e1d00 */
[----:B------:R-:W-:-:S02]  /*0470*/  IADD3 R30, P1, PT, R30, UR8, RZ ;  /* 0x000000081e1e7c10 */ /* 0x000fc4000ff3e0ff */
[----:B------:R-:W-:Y:S02]  /*0480*/  IADD3 R34, P2, PT, R34, UR8, RZ ;  /* 0x0000000822227c10 */ /* 0x000fe4000ff5e0ff */
[----:B------:R-:W-:Y:S02]  /*0490*/  IADD3.X R31, PT, PT, R31, UR9, RZ, P1, !PT ;  /* 0x000000091f1f7c10 */ /* 0x000fe40008ffe4ff */
[----:B------:R-:W-:Y:S02]  /*04a0*/  IADD3 R32, P1, PT, R32, UR8, RZ ;  /* 0x0000000820207c10 */ /* 0x000fe4000ff3e0ff */
[----:B------:R-:W-:Y:S02]  /*04b0*/  IADD3 R36, P3, PT, R36, UR8, RZ ;  /* 0x0000000824247c10 */ /* 0x000fe4000ff7e0ff */
[----:B------:R-:W-:Y:S02]  /*04c0*/  IADD3.X R33, PT, PT, R33, UR9, RZ, P1, !PT ;  /* 0x0000000921217c10 */ /* 0x000fe40008ffe4ff */
[----:B------:R-:W-:-:S02]  /*04d0*/  IADD3.X R35, PT, PT, R35, UR9, RZ, P2, !PT ;  /* 0x0000000923237c10 */ /* 0x000fc400097fe4ff */
[----:B------:R-:W-:Y:S01]  /*04e0*/  IADD3.X R37, PT, PT, R37, UR9, RZ, P3, !PT ;  /* 0x0000000925257c10 */ /* 0x000fe20009ffe4ff */
[----:B------:R-:W-:-:S05]  /*04f0*/  IMAD R41, R2, 0x4, R41 ;  /* 0x0000000402297824 */ /* 0x000fca00078e0229 */
[----:B------:R-:W-:Y:S02]  /*0500*/  ISETP.GE.U32.AND P1, PT, R41, R4, PT ;  /* 0x000000042900720c */ /* 0x000fe40003f26070 */
[----:B------:R-:W-:-:S05]  /*0510*/  IADD3 R6, P2, PT, R6, R25, RZ ;  /* 0x0000001906067210 */ /* 0x000fca0007f5e0ff */
[----:B------:R-:W-:Y:S01]  /*0520*/  IMAD.X R39, R39, 0x1, R24, P2 ;  /* 0x0000000127277824 */ /* 0x000fe200010e0618 */
[----:B--2---:R0:W-:Y:S04]  /*0530*/  STG.E.128 desc[UR4][R30.64], R8 ;  /* 0x000000081e007986 */ /* 0x0041e8000c101d04 */
[----:B---3--:R0:W-:Y:S04]  /*0540*/  STG.E.128 desc[UR4][R32.64], R12 ;  /* 0x0000000c20007986 */ /* 0x0081e8000c101d04 */
[----:B----4-:R0:W-:Y:S04]  /*0550*/  STG.E.128 desc[UR4][R34.64], R16 ;  /* 0x0000001022007986 */ /* 0x0101e8000c101d04 */
[----:B-----5:R0:W-:Y:S01]  /*0560*/  STG.E.128 desc[UR4][R36.64], R20 ;  /* 0x0000001424007986 */ /* 0x0201e2000c101d04 */
[----:B------:R-:W-:Y:S05]  /*0570*/  @!P1 BRA `(.L_x_3) ;  /* 0xfffffffc00149947 */ /* 0x000fea000383ffff */
.L_x_2:
[----:B------:R-:W-:Y:S05]  /*0580*/  BSYNC.RECONVERGENT B0 ;  /* 0x0000000000007941 */ /* 0x000fea0003800200 */
.L_x_1:
[----:B------:R-:W-:Y:S05]  /*0590*/  @P0 EXIT ;  /* 0x000000000000094d */ /* 0x000fea0003800000 */
[----:B------:R-:W-:-:S04]  /*05a0*/  LOP3.LUT R4, R7, 0xfffffffc, RZ, 0xc0, !PT ;  /* 0xfffffffc07047812 */ /* 0x000fc800078ec0ff */
[----:B------:R-:W-:-:S04]  /*05b0*/  IADD3 R2, PT, PT, R7, -R2, -R4 ;  /* 0x8000000207027210 */ /* 0x000fc80007ffe804 */
[----:B------:R-:W-:Y:S02]  /*05c0*/  IADD3 R3, PT, PT, R2, 0x1, R3 ;  /* 0x0000000102037810 */ /* 0x000fe40007ffe003 */
[----:B------:R-:W-:Y:S02]  /*05d0*/  LOP3.LUT R2, R0, 0x1, RZ, 0xc0, !PT ;  /* 0x0000000100027812 */ /* 0x000fe400078ec0ff */
[----:B------:R-:W-:-:S13]  /*05e0*/  ISETP.GE.AND P0, PT, R3, RZ, PT ;  /* 0x000000ff0300720c */ /* 0x000fda0003f06270 */
[----:B------:R-:W-:Y:S05]  /*05f0*/  @!P0 BRA `(.L_x_4) ;  /* 0x0000000000648947 */ /* 0x000fea0003800000 */
[----:B------:R-:W1:Y:S01]  /*0600*/  LDCU UR6, c[0x0][0x388] ;  /* 0x00007100ff0677ac */ /* 0x000e620008000800 */
[----:B------:R-:W-:Y:S02]  /*0610*/  IMAD.IADD R3, R4, 0x1, R3 ;  /* 0x0000000104037824 */ /* 0x000fe400078e0203 */
[----:B------:R-:W-:Y:S01]  /*0620*/  IMAD.MOV.U32 R27, RZ, RZ, RZ ;  /* 0x000000ffff1b7224 */ /* 0x000fe200078e00ff */
[----:B------:R-:W2:Y:S01]  /*0630*/  LDCU UR7, c[0x0][0x398] ;  /* 0x00007300ff0777ac */ /* 0x000ea20008000800 */
[----:B------:R-:W-:-:S04]  /*0640*/  IMAD.WIDE.U32 R26, R3, 0x2000, R26 ;  /* 0x00002000031a7825 */ /* 0x000fc800078e001a */
[----:B-1----:R-:W-:-:S05]  /*0650*/  VIADD R2, R26, UR6 ;  /* 0x000000061a027c36 */ /* 0x002fca0008000000 */
[----:B--2---:R-:W-:-:S04]  /*0660*/  LOP3.LUT R2, R2, UR7, RZ, 0xc0, !PT ;  /* 0x0000000702027c12 */ /* 0x004fc8000f8ec0ff */
[----:B------:R-:W1:Y:S02]  /*0670*/  POPC R3, R2 ;  /* 0x0000000200037309 */ /* 0x000e640000000000 */
[----:B-1----:R-:W-:-:S04]  /*0680*/  LOP3.LUT R3, R0, 0x1, R3, 0x48, !PT ;  /* 0x0000000100037812 */ /* 0x002fc800078e4803 */
[----:B------:R-:W-:-:S04]  /*0690*/  LEA R4, P0, R3, R26, 0xc ;  /* 0x0000001a03047211 */ /* 0x000fc800078060ff */
[----:B------:R-:W-:Y:S01]  /*06a0*/  IADD3 R3, P1, PT, R4, 0x10, RZ ;  /* 0x0000001004037810 */ /* 0x000fe20007f3e0ff */
[----:B------:R-:W-:-:S03]  /*06b0*/  IMAD.X R26, RZ, RZ, R27, P0 ;  /* 0x000000ffff1a7224 */ /* 0x000fc600000e061b */
[----:B------:R-:W-:Y:S01]  /*06c0*/  ISETP.GT.U32.AND P0, PT, R3, R28, PT ;  /* 0x0000001c0300720c */ /* 0x000fe20003f04070 */
[----:B------:R-:W-:-:S05]  /*06d0*/  IMAD.X R0, RZ, RZ, R26, P1 ;  /* 0x000000ffff007224 */ /* 0x000fca00008e061a */
[----:B------:R-:W-:-:S13]  /*06e0*/  ISETP.GT.U32.AND.EX P0, PT, R0, R29, PT, P0 ;  /* 0x0000001d0000720c */ /* 0x000fda0003f04100 */
[----:B------:R-:W-:Y:S05]  /*06f0*/  @P0 EXIT ;  /* 0x000000000000094d */ /* 0x000fea0003800000 */
[----:B------:R-:W1:Y:S01]  /*0700*/  LDCU UR7, c[0x0][0x38c] ;  /* 0x00007180ff0777ac */ /* 0x000e620008000800 */
[----:B------:R-:W-:Y:S01]  /*0710*/  IADD3 R2, P0, PT, R4, UR6, RZ ;  /* 0x0000000604027c10 */ /* 0x000fe2000ff1e0ff */
[----:B------:R-:W2:Y:S03]  /*0720*/  LDCU.64 UR8, c[0x0][0x380] ;  /* 0x00007000ff0877ac */ /* 0x000ea60008000a00 */
[----:B-1----:R-:W-:-:S05]  /*0730*/  IADD3.X R3, PT, PT, R26, UR7, RZ, P0, !PT ;  /* 0x000000071a037c10 */ /* 0x002fca00087fe4ff */
[----:B0-----:R-:W3:Y:S01]  /*0740*/  LDG.E.128 R8, desc[UR4][R2.64] ;  /* 0x0000000402087981 */ /* 0x001ee2000c1e1d00 */
[----:B--2---:R-:W-:-:S04]  /*0750*/  IADD3 R4, P0, PT, R4, UR8, RZ ;  /* 0x0000000804047c10 */ /* 0x004fc8000ff1e0ff */
[----:B------:R-:W-:-:S05]  /*0760*/  IADD3.X R5, PT, PT, R26, UR9, RZ, P0, !PT ;  /* 0x000000091a057c10 */ /* 0x000fca00087fe4ff */
[----:B---3--:R-:W-:Y:S01]  /*0770*/  STG.E.128 desc[UR4][R4.64], R8 ;  /* 0x0000000804007986 */ /* 0x008fe2000c101d04 */
[----:B------:R-:W-:Y:S05]  /*0780*/  EXIT ;  /* 0x000000000000794d */ /* 0x000fea0003800000 */
.L_x_4:
[----:B------:R-:W-:-:S04]  /*0790*/  ISETP.NE.AND P0, PT, R3, -0x1, PT ;  /* 0xffffffff0300780c */ /* 0x000fc80003f05270 */
[----:B------:R-:W-:-:S13]  /*07a0*/  ISETP.NE.OR P0, PT, R2, RZ, P0 ;  /* 0x000000ff0200720c */ /* 0x000fda0000705670 */
[----:B------:R-:W-:Y:S05]  /*07b0*/  @P0 EXIT ;  /* 0x000000000000094d */ /* 0x000fea0003800000 */
[----:B------:R-:W-:-:S04]  /*07c0*/  LOP3.LUT R0, R28, 0xf, RZ, 0xc0, !PT ;  /* 0x0000000f1c007812 */ /* 0x000fc800078ec0ff */
[----:B------:R-:W-:-:S04]  /*07d0*/  IADD3 R5, P1, P2, -R0, R28, R5 ;  /* 0x0000001c00057210 */ /* 0x000fc80007a3e105 */
[----:B------:R-:W-:Y:S02]  /*07e0*/  ISETP.GE.U32.AND P0, PT, R5, R28, PT ;  /* 0x0000001c0500720c */ /* 0x000fe40003f06070 */
[----:B------:R-:W-:-:S04]  /*07f0*/  IADD3.X R0, PT, PT, R29, -0x1, RZ, P1, P2 ;  /* 0xffffffff1d007810 */ /* 0x000fc80000fe44ff */
[----:B------:R-:W-:-:S13]  /*0800*/  ISETP.GE.U32.AND.EX P0, PT, R0, R29, PT, P0 ;  /* 0x0000001d0000720c */ /* 0x000fda0003f06100 */
[----:B------:R-:W-:Y:S05]  /*0810*/  @P0 EXIT ;  /* 0x000000000000094d */ /* 0x000fea0003800000 */
[----:B------:R-:W1:Y:S02]  /*0820*/  LDCU.128 UR8, c[0x0][0x380] ;  /* 0x00007000ff0877ac */ /* 0x000e640008000c00 */
[----:B-1----:R-:W-:-:S04]  /*0830*/  IADD3 R2, P0, PT, R5, UR10, RZ ;  /* 0x0000000a05027c10 */ /* 0x002fc8000ff1e0ff */
[----:B------:R-:W-:-:S06]  /*0840*/  IADD3.X R3, PT, PT, R0, UR11, RZ, P0, !PT ;  /* 0x0000000b00037c10 */ /* 0x000fcc00087fe4ff */
[----:B------:R-:W2:Y:S01]  /*0850*/  LDG.E.U8 R3, desc[UR4][R2.64] ;  /* 0x0000000402037981 */ /* 0x000ea2000c1e1100 */
[----:B------:R-:W-:-:S04]  /*0860*/  IADD3 R4, P0, PT, R5, UR8, RZ ;  /* 0x0000000805047c10 */ /* 0x000fc8000ff1e0ff */
[----:B------:R-:W-:-:S05]  /*0870*/  IADD3.X R5, PT, PT, R0, UR9, RZ, P0, !PT ;  /* 0x0000000900057c10 */ /* 0x000fca00087fe4ff */
[----:B--2---:R-:W-:Y:S01]  /*0880*/  STG.E.U8 desc[UR4][R4.64], R3 ;  /* 0x0000000304007986 */ /* 0x004fe2000c101104 */
[----:B------:R-:W-:Y:S05]  /*0890*/  EXIT ;  /* 0x000000000000794d */ /* 0x000fea0003800000 */
.L_x_5:
[----:B------:R-:W-:-:S00]  /*08a0*/  BRA `(.L_x_5) ;  /* 0xfffffffc00fc7947 */ /* 0x000fc0000383ffff */
[----:B------:R-:W-:-:S00]  /*08b0*/  NOP ;  /* 0x0000000000007918 */ /* 0x000fc00000000000 */
        /* <DEDUP_REMOVED lines=12> */
.L_x_12:


//--------------------- .text.side_aware_memcpy_32 --------------------------
	.section	.text.side_aware_memcpy_32,"ax",@progbits
	.align	128
        .global         side_aware_memcpy_32
        .type           side_aware_memcpy_32,@function
        .size           side_aware_memcpy_32,(.L_x_13 - side_aware_memcpy_32)
        .other          side_aware_memcpy_32,@"STO_CUDA_ENTRY STV_DEFAULT"
side_aware_memcpy_32:
.text.side_aware_memcpy_32:
        /* <DEDUP_REMOVED lines=9> */
.L_x_6:
[----:B------:R-:W0:Y:S01]  /*0090*/  S2R R2, SR_TID.Y ;  /* 0x0000000000027919 */ /* 0x000e220000002200 */
[----:B------:R-:W1:Y:S01]  /*00a0*/  LDC R28, c[0x0][0x390] ;  /* 0x0000e400ff1c7b82 */ /* 0x000e620000000800 */
[----:B------:R-:W2:Y:S01]  /*00b0*/  LDCU.64 UR4, c[0x0][0x358] ;  /* 0x00006b00ff0477ac */ /* 0x000ea20008000a00 */
[----:B------:R-:W-:Y:S01]  /*00c0*/  BSSY.RECONVERGENT B0, `(.L_x_7) ;  /* 0x000003f000007945 */ /* 0x000fe20003800200 */
[----:B------:R-:W3:Y:S01]  /*00d0*/  S2R R29, SR_TID.X ;  /* 0x00000000001d7919 */ /* 0x000ee20000002100 */
[----:B------:R-:W4:Y:S01]  /*00e0*/  LDCU UR6, c[0x0][0x394] ;  /* 0x00007280ff0677ac */ /* 0x000f220008000800 */
[----:B------:R-:W0:Y:S01]  /*00f0*/  LDCU.128 UR8, c[0x0][0x380] ;  /* 0x00007000ff0877ac */ /* 0x000e220008000c00 */
[----:B-1----:R-:W-:Y:S01]  /*0100*/  SHF.R.U32.HI R31, RZ, 0xf, R28 ;  /* 0x0000000fff1f7819 */ /* 0x002fe2000001161c */
[----:B0-----:R-:W-:Y:S01]  /*0110*/  IMAD R30, R27, 0x4, R2 ;  /* 0x000000041b1e7824 */ /* 0x001fe200078e0202 */
[----:B------:R-:W-:Y:S01]  /*0120*/  ISETP.NE.AND P0, PT, R2, RZ, PT ;  /* 0x000000ff0200720c */ /* 0x000fe20003f05270 */
[----:B---3--:R-:W-:-:S03]  /*0130*/  IMAD.SHL.U32 R33, R29, 0x10, RZ ;  /* 0x000000101d217824 */ /* 0x008fc600078e00ff */
[----:B------:R-:W-:-:S13]  /*0140*/  ISETP.GE.U32.AND P1, PT, R30, R31, PT ;  /* 0x0000001f1e00720c */ /* 0x000fda0003f26070 */
[----:B--2-4-:R-:W-:Y:S05]  /*0150*/  @P1 BRA `(.L_x_8) ;  /* 0x0000000000d41947 */ /* 0x014fea0003800000 */
[----:B------:R-:W-:-:S05]  /*0160*/  IMAD.SHL.U32 R2, R30, 0x8000, RZ ;  /* 0x000080001e027824 */ /* 0x000fca00078e00ff */
[----:B------:R-:W-:-:S07]  /*0170*/  LOP3.LUT R35, R2, R33, RZ, 0xfc, !PT ;  /* 0x0000002102237212 */ /* 0x000fce00078efcff */
.L_x_9:
[----:B0-----:R-:W-:-:S04]  /*0180*/  VIADD R2, R35, UR10 ;  /* 0x0000000a23027c36 */ /* 0x001fc80008000000 */
[C---:B------:R-:W-:Y:S01]  /*0190*/  VIADD R4, R2.reuse, 0x2000 ;  /* 0x0000200002047836 */ /* 0x040fe20000000000 */
[C---:B------:R-:W-:Y:S01]  /*01a0*/  LOP3.LUT R3, R2.reuse, UR6, RZ, 0xc0, !PT ;  /* 0x0000000602037c12 */ /* 0x040fe2000f8ec0ff */
[C---:B------:R-:W-:Y:S02]  /*01b0*/  VIADD R6, R2.reuse, 0x4000 ;  /* 0x0000400002067836 */ /* 0x040fe40000000000 */
[----:B------:R-:W-:Y:S01]  /*01c0*/  VIADD R2, R2, 0x6000 ;  /* 0x0000600002027836 */ /* 0x000fe20000000000 */
[----:B------:R-:W-:Y:S02]  /*01d0*/  LOP3.LUT R4, R4, UR6, RZ, 0xc0, !PT ;  /* 0x0000000604047c12 */ /* 0x000fe4000f8ec0ff */
[----:B------:R-:W-:Y:S01]  /*01e0*/  LOP3.LUT R7, R6, UR6, RZ, 0xc0, !PT ;  /* 0x0000000606077c12 */ /* 0x000fe2000f8ec0ff */
[----:B------:R-:W0:Y:S01]  /*01f0*/  POPC R3, R3 ;  /* 0x0000000300037309 */ /* 0x000e220000000000 */
[----:B------:R-:W-:-:S07]  /*0200*/  LOP3.LUT R9, R2, UR6, RZ, 0xc0, !PT ;  /* 0x0000000602097c12 */ /* 0x000fce000f8ec0ff */
[----:B------:R-:W1:Y:S01]  /*0210*/  POPC R5, R4 ;  /* 0x0000000400057309 */ /* 0x000e620000000000 */
[----:B0-----:R-:W-:-:S07]  /*0220*/  LOP3.LUT R2, R0, 0x1, R3, 0x48, !PT ;  /* 0x0000000100027812 */ /* 0x001fce00078e4803 */
[----:B------:R-:W0:Y:S01]  /*0230*/  POPC R7, R7 ;  /* 0x0000000700077309 */ /* 0x000e220000000000 */
[----:B------:R-:W-:Y:S01]  /*0240*/  IMAD R2, R2, 0x1000, R35 ;  /* 0x0000100002027824 */ /* 0x000fe200078e0223 */
[----:B-1----:R-:W-:-:S06]  /*0250*/  LOP3.LUT R6, R0, 0x1, R5, 0x48, !PT ;  /* 0x0000000100067812 */ /* 0x002fcc00078e4805 */
[----:B------:R-:W1:Y:S01]  /*0260*/  POPC R9, R9 ;  /* 0x0000000900097309 */ /* 0x000e620000000000 */
[----:B------:R-:W-:Y:S01]  /*0270*/  IADD3 R4, P1, PT, R2, UR10, RZ ;  /* 0x0000000a02047c10 */ /* 0x000fe2000ff3e0ff */
[----:B------:R-:W-:-:S04]  /*0280*/  IMAD R6, R6, 0x1000, R35 ;  /* 0x0000100006067824 */ /* 0x000fc800078e0223 */
[----:B------:R-:W-:Y:S01]  /*0290*/  IMAD.X R5, RZ, RZ, UR11, P1 ;  /* 0x0000000bff057e24 */ /* 0x000fe200088e06ff */
[----:B0-----:R-:W-:Y:S01]  /*02a0*/  LOP3.LUT R8, R0, 0x1, R7, 0x48, !PT ;  /* 0x0000000100087812 */ /* 0x001fe200078e4807 */
[----:B------:R-:W-:-:S04]  /*02b0*/  VIADD R20, R6, 0x2000 ;  /* 0x0000200006147836 */ /* 0x000fc80000000000 */
[----:B------:R-:W-:Y:S01]  /*02c0*/  IMAD R8, R8, 0x1000, R35 ;  /* 0x0000100008087824 */ /* 0x000fe200078e0223 */
[----:B------:R-:W2:Y:S01]  /*02d0*/  LDG.E.128 R4, desc[UR4][R4.64] ;  /* 0x0000000404047981 */ /* 0x000ea2000c1e1d00 */
[----:B-1----:R-:W-:Y:S02]  /*02e0*/  LOP3.LUT R10, R0, 0x1, R9, 0x48, !PT ;  /* 0x00000001000a7812 */ /* 0x002fe400078e4809 */
[----:B------:R-:W-:Y:S01]  /*02f0*/  VIADD R22, R8, 0x4000 ;  /* 0x0000400008167836 */ /* 0x000fe20000000000 */
[----:B------:R-:W-:Y:S02]  /*0300*/  IADD3 R8, P1, PT, R20, UR10, RZ ;  /* 0x0000000a14087c10 */ /* 0x000fe4000ff3e0ff */
[----:B------:R-:W-:Y:S02]  /*0310*/  IMAD R10, R10, 0x1000, R35 ;  /* 0x000010000a0a7824 */ /* 0x000fe400078e0223 */
[----:B------:R-:W-:Y:S01]  /*0320*/  IADD3 R12, P2, PT, R22, UR10, RZ ;  /* 0x0000000a160c7c10 */ /* 0x000fe2000ff5e0ff */
[----:B------:R-:W-:-:S02]  /*0330*/  IMAD.X R9, RZ, RZ, UR11, P1 ;  /* 0x0000000bff097e24 */ /* 0x000fc400088e06ff */
[----:B------:R-:W-:Y:S02]  /*0340*/  VIADD R24, R10, 0x6000 ;  /* 0x000060000a187836 */ /* 0x000fe40000000000 */
[----:B------:R-:W-:Y:S02]  /*0350*/  IMAD.X R13, RZ, RZ, UR11, P2 ;  /* 0x0000000bff0d7e24 */ /* 0x000fe400090e06ff */
[----:B------:R-:W3:Y:S01]  /*0360*/  LDG.E.128 R8, desc[UR4][R8.64] ;  /* 0x0000000408087981 */ /* 0x000ee2000c1e1d00 */
[----:B------:R-:W-:-:S03]  /*0370*/  IADD3 R16, P3, PT, R24, UR10, RZ ;  /* 0x0000000a18107c10 */ /* 0x000fc6000ff7e0ff */
[----:B------:R-:W4:Y:S02]  /*0380*/  LDG.E.128 R12, desc[UR4][R12.64] ;  /* 0x000000040c0c7981 */ /* 0x000f24000c1e1d00 */
[----:B------:R-:W-:-:S06]  /*0390*/  IMAD.X R17, RZ, RZ, UR11, P3 ;  /* 0x0000000bff117e24 */ /* 0x000fcc00098e06ff */
[----:B------:R-:W5:Y:S01]  /*03a0*/  LDG.E.128 R16, desc[UR4][R16.64] ;  /* 0x0000000410107981 */ /* 0x000f62000c1e1d00 */
[----:B------:R-:W-:Y:S02]  /*03b0*/  IADD3 R2, P1, PT, R2, UR8, RZ ;  /* 0x0000000802027c10 */ /* 0x000fe4000ff3e0ff */
[----:B------:R-:W-:-:S03]  /*03c0*/  IADD3 R22, P2, PT, R22, UR8, RZ ;  /* 0x0000000816167c10 */ /* 0x000fc6000ff5e0ff */
[----:B------:R-:W-:Y:S01]  /*03d0*/  IMAD.X R3, RZ, RZ, UR9, P1 ;  /* 0x00000009ff037e24 */ /* 0x000fe200088e06ff */
[----:B------:R-:W-:Y:S02]  /*03e0*/  IADD3 R20, P1, PT, R20, UR8, RZ ;  /* 0x0000000814147c10 */ /* 0x000fe4000ff3e0ff */
[----:B------:R-:W-:Y:S01]  /*03f0*/  IADD3 R24, P3, PT, R24, UR8, RZ ;  /* 0x0000000818187c10 */ /* 0x000fe2000ff7e0ff */
[----:B------:R-:W-:Y:S02]  /*0400*/  IMAD.X R23, RZ, RZ, UR9, P2 ;  /* 0x00000009ff177e24 */ /* 0x000fe400090e06ff */
[----:B------:R-:W-:Y:S02]  /*0410*/  IMAD.X R21, RZ, RZ, UR9, P1 ;  /* 0x00000009ff157e24 */ /* 0x000fe400088e06ff */
[----:B------:R-:W-:Y:S02]  /*0420*/  IMAD.X R25, RZ, RZ, UR9, P3 ;  /* 0x00000009ff197e24 */ /* 0x000fe400098e06ff */
[----:B------:R-:W-:-:S05]  /*0430*/  IMAD R30, R26, 0x4, R30 ;  /* 0x000000041a1e7824 */ /* 0x000fca00078e021e */
[----:B------:R-:W-:Y:S01]  /*0440*/  ISETP.GE.U32.AND P1, PT, R30, R31, PT ;  /* 0x0000001f1e00720c */ /* 0x000fe20003f26070 */
[----:B------:R-:W-:Y:S01]  /*0450*/  IMAD R35, R26, 0x20000, R35 ;  /* 0x000200001a237824 */ /* 0x000fe200078e0223 */
[----:B--2---:R0:W-:Y:S04]  /*0460*/  STG.E.128 desc[UR4][R2.64], R4 ;  /* 0x0000000402007986 */ /* 0x0041e8000c101d04 */
[----:B---3--:R0:W-:Y:S04]  /*0470*/  STG.E.128 desc[UR4][R20.64], R8 ;  /* 0x0000000814007986 */ /* 0x0081e8000c101d04 */
[----:B----4-:R0:W-:Y:S04]  /*0480*/  STG.E.128 desc[UR4][R22.64], R12 ;  /* 0x0000000c16007986 */ /* 0x0101e8000c101d04 */
[----:B-----5:R0:W-:Y:S01]  /*0490*/  STG.E.128 desc[UR4][R24.64], R16 ;  /* 0x0000001018007986 */ /* 0x0201e2000c101d04 */
[----:B------:R-:W-:Y:S05]  /*04a0*/  @!P1 BRA `(.L_x_9) ;  /* 0xfffffffc00349947 */ /* 0x000fea000383ffff */
.L_x_8:
[----:B------:R-:W-:Y:S05]  /*04b0*/  BSYNC.RECONVERGENT B0 ;  /* 0x0000000000007941 */ /* 0x000fea0003800200 */
.L_x_7:
[----:B------:R-:W-:Y:S05]  /*04c0*/  @P0 EXIT ;  /* 0x000000000000094d */ /* 0x000fea0003800000 */
[----:B------:R-:W-:Y:S01]  /*04d0*/  IMAD R31, R31, 0x4, R26 ;  /* 0x000000041f1f7824 */ /* 0x000fe200078e021a */
[----:B0-----:R-:W-:-:S04]  /*04e0*/  LOP3.LUT R3, R0, 0x1, RZ, 0xc0, !PT ;  /* 0x0000000100037812 */ /* 0x001fc800078ec0ff */
[----:B------:R-:W-:-:S04]  /*04f0*/  LEA.HI R2, R28, -R31, RZ, 0x13 ;  /* 0x8000001f1c027211 */ /* 0x000fc800078f98ff */
[----:B------:R-:W-:-:S04]  /*0500*/  IADD3 R2, PT, PT, R2, 0x1, R27 ;  /* 0x0000000102027810 */ /* 0x000fc80007ffe01b */
[----:B------:R-:W-:-:S13]  /*0510*/  ISETP.GE.AND P0, PT, R2, RZ, PT ;  /* 0x000000ff0200720c */ /* 0x000fda0003f06270 */
[----:B------:R-:W-:Y:S05]  /*0520*/  @!P0 BRA `(.L_x_10) ;  /* 0x00000000005c8947 */ /* 0x000fea0003800000 */
[----:B------:R-:W0:Y:S01]  /*0530*/  LDCU UR6, c[0x0][0x388] ;  /* 0x00007100ff0677ac */ /* 0x000e220008000800 */
[----:B------:R-:W-:Y:S01]  /*0540*/  LOP3.LUT R33, R33, 0xffff8000, R28, 0xf8, !PT ;  /* 0xffff800021217812 */ /* 0x000fe200078ef81c */
[----:B------:R-:W1:Y:S04]  /*0550*/  LDCU UR7, c[0x0][0x394] ;  /* 0x00007280ff0777ac */ /* 0x000e680008000800 */
[----:B------:R-:W-:-:S04]  /*0560*/  IMAD R33, R2, 0x2000, R33 ;  /* 0x0000200002217824 */ /* 0x000fc800078e0221 */
[----:B0-----:R-:W-:-:S05]  /*0570*/  VIADD R2, R33, UR6 ;  /* 0x0000000621027c36 */ /* 0x001fca0008000000 */
[----:B-1----:R-:W-:-:S04]  /*0580*/  LOP3.LUT R2, R2, UR7, RZ, 0xc0, !PT ;  /* 0x0000000702027c12 */ /* 0x002fc8000f8ec0ff */
[----:B------:R-:W0:Y:S02]  /*0590*/  POPC R3, R2 ;  /* 0x0000000200037309 */ /* 0x000e240000000000 */
[----:B0-----:R-:W-:-:S05]  /*05a0*/  LOP3.LUT R0, R0, 0x1, R3, 0x48, !PT ;  /* 0x0000000100007812 */ /* 0x001fca00078e4803 */
[----:B------:R-:W-:-:S05]  /*05b0*/  IMAD R0, R0, 0x1000, R33 ;  /* 0x0000100000007824 */ /* 0x000fca00078e0221 */
[----:B------:R-:W-:-:S04]  /*05c0*/  IADD3 R3, P1, PT, R0, 0x10, RZ ;  /* 0x0000001000037810 */ /* 0x000fc80007f3e0ff */
[----:B------:R-:W-:Y:S01]  /*05d0*/  ISETP.GT.U32.AND P0, PT, R3, R28, PT ;  /* 0x0000001c0300720c */ /* 0x000fe20003f04070 */
[----:B------:R-:W-:-:S05]  /*05e0*/  IMAD.X R3, RZ, RZ, RZ, P1 ;  /* 0x000000ffff037224 */ /* 0x000fca00008e06ff */
[----:B------:R-:W-:-:S13]  /*05f0*/  ISETP.GT.U32.AND.EX P0, PT, R3, RZ, PT, P0 ;  /* 0x000000ff0300720c */ /* 0x000fda0003f04100 */
[----:B------:R-:W-:Y:S05]  /*0600*/  @P0 EXIT ;  /* 0x000000000000094d */ /* 0x000fea0003800000 */
[----:B------:R-:W0:Y:S01]  /*0610*/  LDCU UR7, c[0x0][0x38c] ;  /* 0x00007180ff0777ac */ /* 0x000e220008000800 */
[----:B------:R-:W-:Y:S01]  /*0620*/  IADD3 R2, P0, PT, R0, UR6, RZ ;  /* 0x0000000600027c10 */ /* 0x000fe2000ff1e0ff */
[----:B------:R-:W1:Y:S04]  /*0630*/  LDCU.64 UR8, c[0x0][0x380] ;  /* 0x00007000ff0877ac */ /* 0x000e680008000a00 */
[----:B0-----:R-:W-:-:S05]  /*0640*/  IMAD.X R3, RZ, RZ, UR7, P0 ;  /* 0x00000007ff037e24 */ /* 0x001fca00080e06ff */
[----:B------:R-:W2:Y:S01]  /*0650*/  LDG.E.128 R8, desc[UR4][R2.64] ;  /* 0x0000000402087981 */ /* 0x000ea2000c1e1d00 */
[----:B-1----:R-:W-:-:S05]  /*0660*/  IADD3 R4, P0, PT, R0, UR8, RZ ;  /* 0x0000000800047c10 */ /* 0x002fca000ff1e0ff */
[----:B------:R-:W-:-:S05]  /*0670*/  IMAD.X R5, RZ, RZ, UR9, P0 ;  /* 0x00000009ff057e24 */ /* 0x000fca00080e06ff */
[----:B--2---:R-:W-:Y:S01]  /*0680*/  STG.E.128 desc[UR4][R4.64], R8 ;  /* 0x0000000804007986 */ /* 0x004fe2000c101d04 */
[----:B------:R-:W-:Y:S05]  /*0690*/  EXIT ;  /* 0x000000000000794d */ /* 0x000fea0003800000 */
.L_x_10:
[----:B------:R-:W-:-:S04]  /*06a0*/  ISETP.NE.AND P0, PT, R2, -0x1, PT ;  /* 0xffffffff0200780c */ /* 0x000fc80003f05270 */
[----:B------:R-:W-:-:S13]  /*06b0*/  ISETP.NE.OR P0, PT, R3, RZ, P0 ;  /* 0x000000ff0300720c */ /* 0x000fda0000705670 */
[----:B------:R-:W-:Y:S05]  /*06c0*/  @P0 EXIT ;  /* 0x000000000000094d */ /* 0x000fea0003800000 */
[----:B------:R-:W-:-:S04]  /*06d0*/  LOP3.LUT R0, R28, 0xf, RZ, 0xc0, !PT ;  /* 0x0000000f1c007812 */ /* 0x000fc800078ec0ff */
[----:B------:R-:W-:-:S04]  /*06e0*/  IADD3 R5, PT, PT, -R0, R28, R29 ;  /* 0x0000001c00057210 */ /* 0x000fc80007ffe11d */
[----:B------:R-:W-:-:S13]  /*06f0*/  ISETP.GE.U32.AND P0, PT, R5, R28, PT ;  /* 0x0000001c0500720c */ /* 0x000fda0003f06070 */
[----:B------:R-:W-:Y:S05]  /*0700*/  @P0 EXIT ;  /* 0x000000000000094d */ /* 0x000fea0003800000 */
[----:B------:R-:W0:Y:S02]  /*0710*/  LDCU.128 UR8, c[0x0][0x380] ;  /* 0x00007000ff0877ac */ /* 0x000e240008000c00 */
[----:B0-----:R-:W-:-:S05]  /*0720*/  IADD3 R2, P0, PT, R5, UR10, RZ ;  /* 0x0000000a05027c10 */ /* 0x001fca000ff1e0ff */
[----:B------:R-:W-:-:S06]  /*0730*/  IMAD.X R3, RZ, RZ, UR11, P0 ;  /* 0x0000000bff037e24 */ /* 0x000fcc00080e06ff */
[----:B------:R-:W2:Y:S01]  /*0740*/  LDG.E.U8 R3, desc[UR4][R2.64] ;  /* 0x0000000402037981 */ /* 0x000ea2000c1e1100 */
[----:B------:R-:W-:-:S05]  /*0750*/  IADD3 R4, P0, PT, R5, UR8, RZ ;  /* 0x0000000805047c10 */ /* 0x000fca000ff1e0ff */
[----:B------:R-:W-:-:S05]  /*0760*/  IMAD.X R5, RZ, RZ, UR9, P0 ;  /* 0x00000009ff057e24 */ /* 0x000fca00080e06ff */
[----:B--2---:R-:W-:Y:S01]  /*0770*/  STG.E.U8 desc[UR4][R4.64], R3 ;  /* 0x0000000304007986 */ /* 0x004fe2000c101104 */
[----:B------:R-:W-:Y:S05]  /*0780*/  EXIT ;  /* 0x000000000000794d */ /* 0x000fea0003800000 */
.L_x_11:
        /* <DEDUP_REMOVED lines=15> */
.L_x_13:


//--------------------- .nv.shared.reserved.0     --------------------------
	.section	.nv.shared.reserved.0,"aw",@nobits
	.weak		__nv_reservedSMEM_offset_0_alias
	.size		__nv_reservedSMEM_offset_0_alias, 0, 64
	.other		__nv_reservedSMEM_offset_0_alias,@"STO_CUDA_RESERVED_SHARED STV_DEFAULT"
__nv_reservedSMEM_offset_0_alias:
	.zero		0
	.zero		64


//--------------------- .nv.constant0.side_aware_memcpy_64 --------------------------
	.section	.nv.constant0.side_aware_memcpy_64,"a",@progbits
	.sectionflags	@""
	.align	4
.nv.constant0.side_aware_memcpy_64:
	.zero		1128


//--------------------- .nv.constant0.side_aware_memcpy_32 --------------------------
	.section	.nv.constant0.side_aware_memcpy_32,"a",@progbits
	.sectionflags	@""
	.align	4
.nv.constant0.side_aware_memcpy_32:
	.zero		1124


//--------------------- SYMBOLS --------------------------

	.type		.nv.reservedSmem.offset0,@object
	.size		.nv.reservedSmem.offset0,0x4
